	.headerflags	@"EF_CUDA_TEXMODE_UNIFIED EF_CUDA_64BIT_ADDRESS EF_CUDA_ACCELERATORS EF_CUDA_SM90 EF_CUDA_VIRTUAL_SM(EF_CUDA_SM90)"
	.elftype	@"ET_EXEC"


//--------------------- .nv.info                  --------------------------
	.section	.nv.info,"",@"SHT_CUDA_INFO"
	.align	4


	//----- nvinfo : EIATTR_REGCOUNT
	.align		4
        /*0000*/ 	.byte	0x04, 0x2f
        /*0002*/ 	.short	(.L_1 - .L_0)
	.align		4
.L_0:
        /*0004*/ 	.word	index@(triton_poi_fused_add_6)
        /*0008*/ 	.word	0x00000016


	//----- nvinfo : EIATTR_MIN_STACK_SIZE
	.align		4
.L_1:
        /*000c*/ 	.byte	0x04, 0x12
        /*000e*/ 	.short	(.L_3 - .L_2)
	.align		4
.L_2:
        /*0010*/ 	.word	index@(triton_poi_fused_add_6)
        /*0014*/ 	.word	0x00000000


	//----- nvinfo : EIATTR_FRAME_SIZE
	.align		4
.L_3:
        /*0018*/ 	.byte	0x04, 0x11
        /*001a*/ 	.short	(.L_5 - .L_4)
	.align		4
.L_4:
        /*001c*/ 	.word	index@(triton_poi_fused_add_6)
        /*0020*/ 	.word	0x00000000


	//----- nvinfo : EIATTR_MIN_STACK_SIZE
	.align		4
.L_5:
        /*0024*/ 	.byte	0x04, 0x12
        /*0026*/ 	.short	(.L_7 - .L_6)
	.align		4
.L_6:
        /*0028*/ 	.word	index@(triton_poi_fused_add_6)
        /*002c*/ 	.word	0x00000000
.L_7:


//--------------------- .nv.info.triton_poi_fused_add_6 --------------------------
	.section	.nv.info.triton_poi_fused_add_6,"",@"SHT_CUDA_INFO"
	.sectionflags	@""
	.align	4


	//----- nvinfo : EIATTR_CUDA_API_VERSION
	.align		4
        /*0000*/ 	.byte	0x04, 0x37
        /*0002*/ 	.short	(.L_9 - .L_8)
.L_8:
        /*0004*/ 	.word	0x0000007c


	//----- nvinfo : EIATTR_KPARAM_INFO
	.align		4
.L_9:
        /*0008*/ 	.byte	0x04, 0x17
        /*000a*/ 	.short	(.L_11 - .L_10)
.L_10:
        /*000c*/ 	.word	0x00000000
        /*0010*/ 	.short	0x0004
        /*0012*/ 	.short	0x0020
        /*0014*/ 	.byte	0x00, 0xf0, 0x11, 0x00


	//----- nvinfo : EIATTR_KPARAM_INFO
	.align		4
.L_11:
        /*0018*/ 	.byte	0x04, 0x17
        /*001a*/ 	.short	(.L_13 - .L_12)
.L_12:
        /*001c*/ 	.word	0x00000000
        /*0020*/ 	.short	0x0003
        /*0022*/ 	.short	0x0018
        /*0024*/ 	.byte	0x00, 0xf4, 0x21, 0x00


	//----- nvinfo : EIATTR_KPARAM_INFO
	.align		4
.L_13:
        /*0028*/ 	.byte	0x04, 0x17
        /*002a*/ 	.short	(.L_15 - .L_14)
.L_14:
        /*002c*/ 	.word	0x00000000
        /*0030*/ 	.short	0x0002
        /*0032*/ 	.short	0x0010
        /*0034*/ 	.byte	0x00, 0xf4, 0x21, 0x00


	//----- nvinfo : EIATTR_KPARAM_INFO
	.align		4
.L_15:
        /*0038*/ 	.byte	0x04, 0x17
        /*003a*/ 	.short	(.L_17 - .L_16)
.L_16:
        /*003c*/ 	.word	0x00000000
        /*0040*/ 	.short	0x0001
        /*0042*/ 	.short	0x0008
        /*0044*/ 	.byte	0x00, 0xf4, 0x21, 0x00


	//----- nvinfo : EIATTR_KPARAM_INFO
	.align		4
.L_17:
        /*0048*/ 	.byte	0x04, 0x17
        /*004a*/ 	.short	(.L_19 - .L_18)
.L_18:
        /*004c*/ 	.word	0x00000000
        /*0050*/ 	.short	0x0000
        /*0052*/ 	.short	0x0000
        /*0054*/ 	.byte	0x00, 0xf4, 0x21, 0x00


	//----- nvinfo : EIATTR_SPARSE_MMA_MASK
	.align		4
.L_19:
        /*0058*/ 	.byte	0x03, 0x50
        /*005a*/ 	.short	0x0000


	//----- nvinfo : EIATTR_MAXREG_COUNT
	.align		4
        /*005c*/ 	.byte	0x03, 0x1b
        /*005e*/ 	.short	0x00ff


	//----- nvinfo : EIATTR_EXIT_INSTR_OFFSETS
	.align		4
        /*0060*/ 	.byte	0x04, 0x1c
        /*0062*/ 	.short	(.L_21 - .L_20)


	//   ....[0]....
.L_20:
        /*0064*/ 	.word	0x00000290


	//   ....[1]....
        /*0068*/ 	.word	0x000002b0


	//----- nvinfo : EIATTR_REQNTID
	.align		4
.L_21:
        /*006c*/ 	.byte	0x04, 0x10
        /*006e*/ 	.short	(.L_23 - .L_22)
.L_22:
        /*0070*/ 	.word	0x00000080
        /*0074*/ 	.word	0x00000001
        /*0078*/ 	.word	0x00000001


	//----- nvinfo : EIATTR_CBANK_PARAM_SIZE
	.align		4
.L_23:
        /*007c*/ 	.byte	0x03, 0x19
        /*007e*/ 	.short	0x0024


	//----- nvinfo : EIATTR_PARAM_CBANK
	.align		4
        /*0080*/ 	.byte	0x04, 0x0a
        /*0082*/ 	.short	(.L_25 - .L_24)
	.align		4
.L_24:
        /*0084*/ 	.word	index@(.nv.constant0.triton_poi_fused_add_6)
        /*0088*/ 	.short	0x0210
        /*008a*/ 	.short	0x0024


	//----- nvinfo : EIATTR_SW_WAR
	.align		4
.L_25:
        /*008c*/ 	.byte	0x04, 0x36
        /*008e*/ 	.short	(.L_27 - .L_26)
.L_26:
        /*0090*/ 	.word	0x00000008
.L_27:


//--------------------- .nv.callgraph             --------------------------
	.section	.nv.callgraph,"",@"SHT_CUDA_CALLGRAPH"
	.align	4
	.sectionentsize	8
	.align		4
        /*0000*/ 	.word	0x00000000
	.align		4
        /*0004*/ 	.word	0xffffffff
	.align		4
        /*0008*/ 	.word	0x00000000
	.align		4
        /*000c*/ 	.word	0xfffffffe
	.align		4
        /*0010*/ 	.word	0x00000000
	.align		4
        /*0014*/ 	.word	0xfffffffd
	.align		4
        /*0018*/ 	.word	0x00000000
	.align		4
        /*001c*/ 	.word	0xfffffffc


//--------------------- .text.triton_poi_fused_add_6 --------------------------
	.section	.text.triton_poi_fused_add_6,"ax",@progbits
	.align	128
        .global         triton_poi_fused_add_6
        .type           triton_poi_fused_add_6,@function
        .size           triton_poi_fused_add_6,(.L_x_1 - triton_poi_fused_add_6)
        .other          triton_poi_fused_add_6,@"STO_CUDA_ENTRY STV_DEFAULT"
triton_poi_fused_add_6:
.text.triton_poi_fused_add_6:
[----:B------:R-:W0:Y:S02]  /*0000*/  LDC R1, c[0x0][0x28] ;  /* 0x00000a00ff017b82 */ /* 0x000e240000000800 */
[----:B------:R-:W1:Y:S01]  /*0010*/  S2R R0, SR_TID.X ;  /* 0x0000000000007919 */ /* 0x000e620000002100 */
[----:B------:R-:W2:Y:S01]  /*0020*/  LDC.64 R6, c[0x0][0x220] ;  /* 0x00008800ff067b82 */ /* 0x000ea20000000a00 */
[----:B------:R-:W-:Y:S02]  /*0030*/  CS2R R16, SRZ ;  /* 0x0000000000107805 */ /* 0x000fe4000001ff00 */
[----:B------:R-:W-:Y:S01]  /*0040*/  CS2R R14, SRZ ;  /* 0x00000000000e7805 */ /* 0x000fe2000001ff00 */
[----:B------:R-:W3:Y:S01]  /*0050*/  S2R R3, SR_CTAID.X ;  /* 0x0000000000037919 */ /* 0x000ee20000002500 */
[----:B------:R-:W-:-:S03]  /*0060*/  ULDC.64 UR4, c[0x0][0x208] ;  /* 0x0000820000047ab9 */ /* 0x000fc60000000a00 */
[----:B------:R-:W4:Y:S01]  /*0070*/  LDC.64 R4, c[0x0][0x218] ;  /* 0x00008600ff047b82 */ /* 0x000f220000000a00 */
[----:B-1----:R-:W-:Y:S01]  /*0080*/  IMAD.SHL.U32 R0, R0, 0x2, RZ ;  /* 0x0000000200007824 */ /* 0x002fe200078e00ff */
[----:B---3--:R-:W-:-:S04]  /*0090*/  SHF.R.S32.HI R10, RZ, 0x17, R3 ;  /* 0x00000017ff0a7819 */ /* 0x008fc80000011403 */
[----:B------:R-:W-:Y:S02]  /*00a0*/  LOP3.LUT R0, R0, 0xfe, RZ, 0xc0, !PT ;  /* 0x000000fe00007812 */ /* 0x000fe400078ec0ff */
[----:B------:R-:W-:-:S03]  /*00b0*/  SGXT R10, R10, 0x1 ;  /* 0x000000010a0a781a */ /* 0x000fc60000000200 */
[----:B------:R-:W-:Y:S02]  /*00c0*/  IMAD R9, R3, 0x100, R0 ;  /* 0x0000010003097824 */ /* 0x000fe400078e0200 */
[----:B------:R-:W1:Y:S03]  /*00d0*/  LDC.64 R2, c[0x0][0x210] ;  /* 0x00008400ff027b82 */ /* 0x000e660000000a00 */
[----:B------:R-:W-:Y:S02]  /*00e0*/  SHF.R.S32.HI R0, RZ, 0x1f, R9 ;  /* 0x0000001fff007819 */ /* 0x000fe40000011409 */
[-C--:B------:R-:W-:Y:S02]  /*00f0*/  LEA.HI R10, R10, R9.reuse, RZ, 0x6 ;  /* 0x000000090a0a7211 */ /* 0x080fe400078f30ff */
[----:B------:R-:W-:Y:S02]  /*0100*/  LEA.HI R0, R0, R9, RZ, 0x2 ;  /* 0x0000000900007211 */ /* 0x000fe400078f10ff */
[----:B------:R-:W-:-:S02]  /*0110*/  SHF.R.S32.HI R10, RZ, 0x6, R10 ;  /* 0x00000006ff0a7819 */ /* 0x000fc4000001140a */
[--C-:B------:R-:W-:Y:S02]  /*0120*/  SHF.R.S32.HI R8, RZ, 0x2, R0.reuse ;  /* 0x00000002ff087819 */ /* 0x100fe40000011400 */
[----:B------:R-:W-:Y:S02]  /*0130*/  SHF.R.S32.HI R11, RZ, 0x1f, R0 ;  /* 0x0000001fff0b7819 */ /* 0x000fe40000011400 */
[----:B------:R-:W-:Y:S02]  /*0140*/  LOP3.LUT R0, R0, 0xfffffffc, RZ, 0xc0, !PT ;  /* 0xfffffffc00007812 */ /* 0x000fe400078ec0ff */
[----:B------:R-:W-:Y:S02]  /*0150*/  LEA.HI R11, R11, R8, RZ, 0x4 ;  /* 0x000000080b0b7211 */ /* 0x000fe400078f20ff */
[----:B------:R-:W-:Y:S02]  /*0160*/  ISETP.GE.AND P0, PT, R9, 0x100, PT ;  /* 0x000001000900780c */ /* 0x000fe40003f06270 */
[----:B------:R-:W-:Y:S01]  /*0170*/  LOP3.LUT R13, R11, 0xffffff0, RZ, 0xc0, !PT ;  /* 0x0ffffff00b0d7812 */ /* 0x000fe200078ec0ff */
[----:B------:R-:W-:-:S04]  /*0180*/  IMAD.IADD R11, R9, 0x1, -R0 ;  /* 0x00000001090b7824 */ /* 0x000fc800078e0a00 */
[----:B------:R-:W-:Y:S02]  /*0190*/  IMAD.IADD R13, R8, 0x1, -R13 ;  /* 0x00000001080d7824 */ /* 0x000fe400078e0a0d */
[----:B------:R-:W-:Y:S02]  /*01a0*/  IMAD R10, R10, 0x4, R11 ;  /* 0x000000040a0a7824 */ /* 0x000fe400078e020b */
[----:B--2---:R-:W-:-:S04]  /*01b0*/  IMAD.WIDE R6, R11, 0x4, R6 ;  /* 0x000000040b067825 */ /* 0x004fc800078e0206 */
[----:B------:R-:W-:Y:S01]  /*01c0*/  IMAD R13, R13, 0x10, R10 ;  /* 0x000000100d0d7824 */ /* 0x000fe200078e020a */
[----:B------:R-:W2:Y:S01]  /*01d0*/  @!P0 LDG.E.EL.64 R16, desc[UR4][R6.64] ;  /* 0x0000000406108981 */ /* 0x000ea2000c2e1b00 */
[----:B-1----:R-:W-:Y:S01]  /*01e0*/  IMAD.WIDE R2, R9, 0x4, R2 ;  /* 0x0000000409027825 */ /* 0x002fe200078e0202 */
[----:B------:R-:W1:Y:S03]  /*01f0*/  LDC.64 R10, c[0x0][0x228] ;  /* 0x00008a00ff0a7b82 */ /* 0x000e660000000a00 */
[----:B----4-:R-:W-:Y:S01]  /*0200*/  IMAD.WIDE R4, R13, 0x4, R4 ;  /* 0x000000040d047825 */ /* 0x010fe200078e0204 */
[----:B------:R-:W-:-:S04]  /*0210*/  CS2R R12, SRZ ;  /* 0x00000000000c7805 */ /* 0x000fc8000001ff00 */
[----:B------:R-:W2:Y:S04]  /*0220*/  @!P0 LDG.E.64 R14, desc[UR4][R4.64] ;  /* 0x00000004040e8981 */ /* 0x000ea8000c1e1b00 */
[----:B------:R-:W3:Y:S01]  /*0230*/  @!P0 LDG.E.64 R12, desc[UR4][R2.64] ;  /* 0x00000004020c8981 */ /* 0x000ee2000c1e1b00 */
[----:B-1----:R-:W-:-:S04]  /*0240*/  IMAD.WIDE R8, R9, 0x4, R10 ;  /* 0x0000000409087825 */ /* 0x002fc800078e020a */
[----:B--2---:R-:W-:Y:S01]  /*0250*/  FADD R19, R16, R14 ;  /* 0x0000000e10137221 */ /* 0x004fe20000000000 */
[----:B------:R-:W-:-:S03]  /*0260*/  FADD R0, R17, R15 ;  /* 0x0000000f11007221 */ /* 0x000fc60000000000 */
[----:B---3--:R-:W-:Y:S01]  /*0270*/  FADD R12, R19, R12 ;  /* 0x0000000c130c7221 */ /* 0x008fe20000000000 */
[----:B------:R-:W-:Y:S01]  /*0280*/  FADD R13, R0, R13 ;  /* 0x0000000d000d7221 */ /* 0x000fe20000000000 */
[----:B------:R-:W-:Y:S06]  /*0290*/  @P0 EXIT ;  /* 0x000000000000094d */ /* 0x000fec0003800000 */
[----:B------:R-:W-:Y:S01]  /*02a0*/  STG.E.64 desc[UR4][R8.64], R12 ;  /* 0x0000000c08007986 */ /* 0x000fe2000c101b04 */
[----:B------:R-:W-:Y:S05]  /*02b0*/  EXIT ;  /* 0x000000000000794d */ /* 0x000fea0003800000 */
.L_x_0:
[----:B------:R-:W-:-:S00]  /*02c0*/  BRA `(.L_x_0) ;  /* 0xfffffffc00fc7947 */ /* 0x000fc0000383ffff */
[----:B------:R-:W-:-:S00]  /*02d0*/  NOP ;  /* 0x0000000000007918 */ /* 0x000fc00000000000 */
        /* <DEDUP_REMOVED lines=10> */
.L_x_1:


//--------------------- .nv.constant0.triton_poi_fused_add_6 --------------------------
	.section	.nv.constant0.triton_poi_fused_add_6,"a",@progbits
	.sectionflags	@""
	.align	4
.nv.constant0.triton_poi_fused_add_6:
	.zero		564
